	.headerflags	@"EF_CUDA_TEXMODE_UNIFIED EF_CUDA_64BIT_ADDRESS EF_CUDA_ACCELERATORS EF_CUDA_SM90 EF_CUDA_VIRTUAL_SM(EF_CUDA_SM90)"
	.elftype	@"ET_EXEC"


//--------------------- .nv.info                  --------------------------
	.section	.nv.info,"",@"SHT_CUDA_INFO"
	.align	4


	//----- nvinfo : EIATTR_REGCOUNT
	.align		4
        /*0000*/ 	.byte	0x04, 0x2f
        /*0002*/ 	.short	(.L_3 - .L_2)
	.align		4
.L_2:
        /*0004*/ 	.word	index@(triton_poi_fused_cat_38)
        /*0008*/ 	.word	0x00000020


	//----- nvinfo : EIATTR_MIN_STACK_SIZE
	.align		4
.L_3:
        /*000c*/ 	.byte	0x04, 0x12
        /*000e*/ 	.short	(.L_5 - .L_4)
	.align		4
.L_4:
        /*0010*/ 	.word	index@(triton_poi_fused_cat_38)
        /*0014*/ 	.word	0x00000000


	//----- nvinfo : EIATTR_FRAME_SIZE
	.align		4
.L_5:
        /*0018*/ 	.byte	0x04, 0x11
        /*001a*/ 	.short	(.L_7 - .L_6)
	.align		4
.L_6:
        /*001c*/ 	.word	index@(triton_poi_fused_cat_38)
        /*0020*/ 	.word	0x00000000


	//----- nvinfo : EIATTR_MIN_STACK_SIZE
	.align		4
.L_7:
        /*0024*/ 	.byte	0x04, 0x12
        /*0026*/ 	.short	(.L_9 - .L_8)
	.align		4
.L_8:
        /*0028*/ 	.word	index@(triton_poi_fused_cat_38)
        /*002c*/ 	.word	0x00000000
.L_9:


//--------------------- .nv.info.triton_poi_fused_cat_38 --------------------------
	.section	.nv.info.triton_poi_fused_cat_38,"",@"SHT_CUDA_INFO"
	.sectionflags	@""
	.align	4


	//----- nvinfo : EIATTR_CUDA_API_VERSION
	.align		4
        /*0000*/ 	.byte	0x04, 0x37
        /*0002*/ 	.short	(.L_11 - .L_10)
.L_10:
        /*0004*/ 	.word	0x0000007c


	//----- nvinfo : EIATTR_KPARAM_INFO
	.align		4
.L_11:
        /*0008*/ 	.byte	0x04, 0x17
        /*000a*/ 	.short	(.L_13 - .L_12)
.L_12:
        /*000c*/ 	.word	0x00000000
        /*0010*/ 	.short	0x000b
        /*0012*/ 	.short	0x0058
        /*0014*/ 	.byte	0x00, 0xf0, 0x11, 0x00


	//----- nvinfo : EIATTR_KPARAM_INFO
	.align		4
.L_13:
        /*0018*/ 	.byte	0x04, 0x17
        /*001a*/ 	.short	(.L_15 - .L_14)
.L_14:
        /*001c*/ 	.word	0x00000000
        /*0020*/ 	.short	0x000a
        /*0022*/ 	.short	0x0050
        /*0024*/ 	.byte	0x00, 0xf4, 0x21, 0x00


	//----- nvinfo : EIATTR_KPARAM_INFO
	.align		4
.L_15:
        /*0028*/ 	.byte	0x04, 0x17
        /*002a*/ 	.short	(.L_17 - .L_16)
.L_16:
        /*002c*/ 	.word	0x00000000
        /*0030*/ 	.short	0x0009
        /*0032*/ 	.short	0x0048
        /*0034*/ 	.byte	0x00, 0xf4, 0x21, 0x00


	//----- nvinfo : EIATTR_KPARAM_INFO
	.align		4
.L_17:
        /*0038*/ 	.byte	0x04, 0x17
        /*003a*/ 	.short	(.L_19 - .L_18)
.L_18:
        /*003c*/ 	.word	0x00000000
        /*0040*/ 	.short	0x0008
        /*0042*/ 	.short	0x0040
        /*0044*/ 	.byte	0x00, 0xf4, 0x21, 0x00


	//----- nvinfo : EIATTR_KPARAM_INFO
	.align		4
.L_19:
        /*0048*/ 	.byte	0x04, 0x17
        /*004a*/ 	.short	(.L_21 - .L_20)
.L_20:
        /*004c*/ 	.word	0x00000000
        /*0050*/ 	.short	0x0007
        /*0052*/ 	.short	0x0038
        /*0054*/ 	.byte	0x00, 0xf4, 0x21, 0x00


	//----- nvinfo : EIATTR_KPARAM_INFO
	.align		4
.L_21:
        /*0058*/ 	.byte	0x04, 0x17
        /*005a*/ 	.short	(.L_23 - .L_22)
.L_22:
        /*005c*/ 	.word	0x00000000
        /*0060*/ 	.short	0x0006
        /*0062*/ 	.short	0x0030
        /*0064*/ 	.byte	0x00, 0xf4, 0x21, 0x00


	//----- nvinfo : EIATTR_KPARAM_INFO
	.align		4
.L_23:
        /*0068*/ 	.byte	0x04, 0x17
        /*006a*/ 	.short	(.L_25 - .L_24)
.L_24:
        /*006c*/ 	.word	0x00000000
        /*0070*/ 	.short	0x0005
        /*0072*/ 	.short	0x0028
        /*0074*/ 	.byte	0x00, 0xf4, 0x21, 0x00


	//----- nvinfo : EIATTR_KPARAM_INFO
	.align		4
.L_25:
        /*0078*/ 	.byte	0x04, 0x17
        /*007a*/ 	.short	(.L_27 - .L_26)
.L_26:
        /*007c*/ 	.word	0x00000000
        /*0080*/ 	.short	0x0004
        /*0082*/ 	.short	0x0020
        /*0084*/ 	.byte	0x00, 0xf4, 0x21, 0x00


	//----- nvinfo : EIATTR_KPARAM_INFO
	.align		4
.L_27:
        /*0088*/ 	.byte	0x04, 0x17
        /*008a*/ 	.short	(.L_29 - .L_28)
.L_28:
        /*008c*/ 	.word	0x00000000
        /*0090*/ 	.short	0x0003
        /*0092*/ 	.short	0x0018
        /*0094*/ 	.byte	0x00, 0xf4, 0x21, 0x00


	//----- nvinfo : EIATTR_KPARAM_INFO
	.align		4
.L_29:
        /*0098*/ 	.byte	0x04, 0x17
        /*009a*/ 	.short	(.L_31 - .L_30)
.L_30:
        /*009c*/ 	.word	0x00000000
        /*00a0*/ 	.short	0x0002
        /*00a2*/ 	.short	0x0010
        /*00a4*/ 	.byte	0x00, 0xf4, 0x21, 0x00


	//----- nvinfo : EIATTR_KPARAM_INFO
	.align		4
.L_31:
        /*00a8*/ 	.byte	0x04, 0x17
        /*00aa*/ 	.short	(.L_33 - .L_32)
.L_32:
        /*00ac*/ 	.word	0x00000000
        /*00b0*/ 	.short	0x0001
        /*00b2*/ 	.short	0x0008
        /*00b4*/ 	.byte	0x00, 0xf4, 0x21, 0x00


	//----- nvinfo : EIATTR_KPARAM_INFO
	.align		4
.L_33:
        /*00b8*/ 	.byte	0x04, 0x17
        /*00ba*/ 	.short	(.L_35 - .L_34)
.L_34:
        /*00bc*/ 	.word	0x00000000
        /*00c0*/ 	.short	0x0000
        /*00c2*/ 	.short	0x0000
        /*00c4*/ 	.byte	0x00, 0xf4, 0x21, 0x00


	//----- nvinfo : EIATTR_SPARSE_MMA_MASK
	.align		4
.L_35:
        /*00c8*/ 	.byte	0x03, 0x50
        /*00ca*/ 	.short	0x0000


	//----- nvinfo : EIATTR_MAXREG_COUNT
	.align		4
        /*00cc*/ 	.byte	0x03, 0x1b
        /*00ce*/ 	.short	0x00ff


	//----- nvinfo : EIATTR_EXIT_INSTR_OFFSETS
	.align		4
        /*00d0*/ 	.byte	0x04, 0x1c
        /*00d2*/ 	.short	(.L_37 - .L_36)


	//   ....[0]....
.L_36:
        /*00d4*/ 	.word	0x00000b60


	//----- nvinfo : EIATTR_REQNTID
	.align		4
.L_37:
        /*00d8*/ 	.byte	0x04, 0x10
        /*00da*/ 	.short	(.L_39 - .L_38)
.L_38:
        /*00dc*/ 	.word	0x00000100
        /*00e0*/ 	.word	0x00000001
        /*00e4*/ 	.word	0x00000001


	//----- nvinfo : EIATTR_CBANK_PARAM_SIZE
	.align		4
.L_39:
        /*00e8*/ 	.byte	0x03, 0x19
        /*00ea*/ 	.short	0x005c


	//----- nvinfo : EIATTR_PARAM_CBANK
	.align		4
        /*00ec*/ 	.byte	0x04, 0x0a
        /*00ee*/ 	.short	(.L_41 - .L_40)
	.align		4
.L_40:
        /*00f0*/ 	.word	index@(.nv.constant0.triton_poi_fused_cat_38)
        /*00f4*/ 	.short	0x0210
        /*00f6*/ 	.short	0x005c


	//----- nvinfo : EIATTR_SW_WAR
	.align		4
.L_41:
        /*00f8*/ 	.byte	0x04, 0x36
        /*00fa*/ 	.short	(.L_43 - .L_42)
.L_42:
        /*00fc*/ 	.word	0x00000008
.L_43:


//--------------------- .nv.callgraph             --------------------------
	.section	.nv.callgraph,"",@"SHT_CUDA_CALLGRAPH"
	.align	4
	.sectionentsize	8
	.align		4
        /*0000*/ 	.word	0x00000000
	.align		4
        /*0004*/ 	.word	0xffffffff
	.align		4
        /*0008*/ 	.word	0x00000000
	.align		4
        /*000c*/ 	.word	0xfffffffe
	.align		4
        /*0010*/ 	.word	0x00000000
	.align		4
        /*0014*/ 	.word	0xfffffffd
	.align		4
        /*0018*/ 	.word	0x00000000
	.align		4
        /*001c*/ 	.word	0xfffffffc


//--------------------- .nv.constant4             --------------------------
	.section	.nv.constant4,"a",@progbits
	.align	8
	.align		8
.nv.constant4:
        /*0000*/ 	.dword	_$_str
	.align		8
        /*0008*/ 	.dword	_$_str_$_2


//--------------------- .text.triton_poi_fused_cat_38 --------------------------
	.section	.text.triton_poi_fused_cat_38,"ax",@progbits
	.align	128
        .global         triton_poi_fused_cat_38
        .type           triton_poi_fused_cat_38,@function
        .size           triton_poi_fused_cat_38,(.L_x_1 - triton_poi_fused_cat_38)
        .other          triton_poi_fused_cat_38,@"STO_CUDA_ENTRY STV_DEFAULT"
triton_poi_fused_cat_38:
.text.triton_poi_fused_cat_38:
[----:B------:R-:W-:Y:S01]  /*0000*/  LDC R1, c[0x0][0x28] ;  /* 0x00000a00ff017b82 */ /* 0x000fe20000000800 */
[----:B------:R-:W1:Y:S01]  /*0010*/  S2R R0, SR_TID.X ;  /* 0x0000000000007919 */ /* 0x000e620000002100 */
[----:B------:R-:W-:Y:S01]  /*0020*/  CS2R R14, SRZ ;  /* 0x00000000000e7805 */ /* 0x000fe2000001ff00 */
[----:B------:R-:W-:-:S05]  /*0030*/  ULDC.64 UR4, c[0x0][0x208] ;  /* 0x0000820000047ab9 */ /* 0x000fca0000000a00 */
[----:B------:R-:W2:Y:S01]  /*0040*/  LDC.64 R10, c[0x0][0x248] ;  /* 0x00009200ff0a7b82 */ /* 0x000ea20000000a00 */
[----:B------:R-:W3:Y:S01]  /*0050*/  S2R R5, SR_CTAID.X ;  /* 0x0000000000057919 */ /* 0x000ee20000002500 */
[----:B------:R-:W-:Y:S01]  /*0060*/  ULDC.64 UR6, c[0x0][0x238] ;  /* 0x00008e0000067ab9 */ /* 0x000fe20000000a00 */
[----:B------:R-:W-:Y:S01]  /*0070*/  CS2R R26, SRZ ;  /* 0x00000000001a7805 */ /* 0x000fe2000001ff00 */
[----:B------:R-:W-:Y:S01]  /*0080*/  ULDC.64 UR8, c[0x0][0x220] ;  /* 0x0000880000087ab9 */ /* 0x000fe20000000a00 */
[----:B-1----:R-:W-:Y:S01]  /*0090*/  IMAD.SHL.U32 R0, R0, 0x2, RZ ;  /* 0x0000000200007824 */ /* 0x002fe200078e00ff */
[----:B---3--:R-:W-:-:S04]  /*00a0*/  SHF.R.S32.HI R3, RZ, 0x16, R5 ;  /* 0x00000016ff037819 */ /* 0x008fc80000011405 */
[----:B------:R-:W-:Y:S02]  /*00b0*/  LOP3.LUT R0, R0, 0x1fe, RZ, 0xc0, !PT ;  /* 0x000001fe00007812 */ /* 0x000fe400078ec0ff */
[----:B------:R-:W-:-:S03]  /*00c0*/  SGXT R3, R3, 0x1 ;  /* 0x000000010303781a */ /* 0x000fc60000000200 */
[----:B------:R-:W-:-:S05]  /*00d0*/  IMAD R0, R5, 0x200, R0 ;  /* 0x0000020005007824 */ /* 0x000fca00078e0200 */
[-C--:B------:R-:W-:Y:S02]  /*00e0*/  LEA.HI R3, R3, R0.reuse, RZ, 0xa ;  /* 0x0000000003037211 */ /* 0x080fe400078f50ff */
[----:B------:R-:W-:Y:S02]  /*00f0*/  SHF.R.S32.HI R5, RZ, 0x1f, R0 ;  /* 0x0000001fff057819 */ /* 0x000fe40000011400 */
[----:B------:R-:W-:Y:S02]  /*0100*/  SHF.R.S32.HI R17, RZ, 0xa, R3 ;  /* 0x0000000aff117819 */ /* 0x000fe40000011403 */
[----:B------:R-:W1:Y:S01]  /*0110*/  LDC.64 R2, c[0x0][0x230] ;  /* 0x00008c00ff027b82 */ /* 0x000e620000000a00 */
[----:B------:R-:W-:Y:S02]  /*0120*/  LEA.HI R6, R5, R0, RZ, 0x5 ;  /* 0x0000000005067211 */ /* 0x000fe400078f28ff */
[----:B------:R-:W-:Y:S02]  /*0130*/  IMAD.HI R4, R17, 0x38e38e39, RZ ;  /* 0x38e38e3911047827 */ /* 0x000fe400078e02ff */
[----:B------:R-:W-:-:S02]  /*0140*/  SHF.R.S32.HI R7, RZ, 0x5, R6 ;  /* 0x00000005ff077819 */ /* 0x000fc40000011406 */
[----:B------:R-:W-:Y:S02]  /*0150*/  LOP3.LUT R9, R6, 0xffffffe0, RZ, 0xc0, !PT ;  /* 0xffffffe006097812 */ /* 0x000fe400078ec0ff */
[----:B------:R-:W-:-:S03]  /*0160*/  SHF.R.U32.HI R5, RZ, 0x1f, R4 ;  /* 0x0000001fff057819 */ /* 0x000fc60000011604 */
[----:B------:R-:W-:Y:S01]  /*0170*/  IMAD.IADD R9, R0, 0x1, -R9 ;  /* 0x0000000100097824 */ /* 0x000fe200078e0a09 */
[----:B------:R-:W-:Y:S02]  /*0180*/  LEA.HI.SX32 R4, R4, R5, 0x19 ;  /* 0x0000000504047211 */ /* 0x000fe400078fcaff */
[----:B------:R-:W-:-:S03]  /*0190*/  LEA.HI R5, R7, R7, RZ, 0x5 ;  /* 0x0000000707057211 */ /* 0x000fc600078f28ff */
[----:B------:R-:W-:Y:S01]  /*01a0*/  IMAD R17, R4, -0x240, R17 ;  /* 0xfffffdc004117824 */ /* 0x000fe200078e0211 */
[----:B------:R-:W-:-:S04]  /*01b0*/  LOP3.LUT R4, R5, 0xffffffe0, RZ, 0xc0, !PT ;  /* 0xffffffe005047812 */ /* 0x000fc800078ec0ff */
[----:B------:R-:W-:Y:S01]  /*01c0*/  ISETP.GT.AND P3, PT, R17, 0x13f, PT ;  /* 0x0000013f1100780c */ /* 0x000fe20003f64270 */
[----:B------:R-:W-:Y:S01]  /*01d0*/  IMAD.IADD R13, R7, 0x1, -R4 ;  /* 0x00000001070d7824 */ /* 0x000fe200078e0a04 */
[----:B------:R-:W-:Y:S02]  /*01e0*/  CS2R R4, SRZ ;  /* 0x0000000000047805 */ /* 0x000fe4000001ff00 */
[----:B------:R-:W-:Y:S01]  /*01f0*/  CS2R R6, SRZ ;  /* 0x0000000000067805 */ /* 0x000fe2000001ff00 */
[----:B-1----:R-:W-:-:S04]  /*0200*/  IMAD.WIDE R18, R9, 0x8, R2 ;  /* 0x0000000809127825 */ /* 0x002fc800078e0202 */
[----:B------:R-:W-:-:S05]  /*0210*/  IMAD.WIDE R12, R13, 0x8, R2 ;  /* 0x000000080d0c7825 */ /* 0x000fca00078e0202 */
[----:B------:R-:W3:Y:S04]  /*0220*/  @P3 LDG.E.EL.64 R14, desc[UR4][R12.64] ;  /* 0x000000040c0e3981 */ /* 0x000ee8000c2e1b00 */
[----:B------:R-:W4:Y:S01]  /*0230*/  @P3 LDG.E.EL.128 R4, desc[UR4][R18.64] ;  /* 0x0000000412043981 */ /* 0x000f22000c2e1d00 */
[----:B------:R-:W-:Y:S01]  /*0240*/  CS2R R2, SRZ ;  /* 0x0000000000027805 */ /* 0x000fe2000001ff00 */
[----:B--2---:R-:W-:-:S04]  /*0250*/  IMAD.WIDE R10, R17, 0x4, R10 ;  /* 0x00000004110a7825 */ /* 0x004fc800078e020a */
[----:B------:R-:W-:Y:S01]  /*0260*/  IMAD.HI R9, R0, 0x38e38e39, RZ ;  /* 0x38e38e3900097827 */ /* 0x000fe200078e02ff */
[----:B------:R-:W2:Y:S04]  /*0270*/  @P3 LDG.E.EL R2, desc[UR4][R10.64+-0x500] ;  /* 0xfffb00040a023981 */ /* 0x000ea8000c2e1900 */
[----:B------:R1:W5:Y:S01]  /*0280*/  @P3 LDG.E.EL R3, desc[UR4][R10.64+-0x500] ;  /* 0xfffb00040a033981 */ /* 0x000362000c2e1900 */
[----:B------:R-:W-:-:S04]  /*0290*/  SHF.R.U32.HI R8, RZ, 0x1f, R9 ;  /* 0x0000001fff087819 */ /* 0x000fc80000011609 */
[----:B------:R-:W-:-:S05]  /*02a0*/  LEA.HI.SX32 R9, R9, R8, 0xf ;  /* 0x0000000809097211 */ /* 0x000fca00078f7aff */
[----:B------:R-:W-:Y:S01]  /*02b0*/  IMAD R25, R9, -0x90000, R0 ;  /* 0xfff7000009197824 */ /* 0x000fe200078e0200 */
[----:B---3--:R-:W-:Y:S02]  /*02c0*/  SEL R21, R14, RZ, P3 ;  /* 0x000000ff0e157207 */ /* 0x008fe40001800000 */
[----:B------:R-:W-:Y:S02]  /*02d0*/  SEL R14, R15, RZ, P3 ;  /* 0x000000ff0f0e7207 */ /* 0x000fe40001800000 */
[----:B----4-:R-:W-:Y:S02]  /*02e0*/  SEL R13, R5, RZ, P3 ;  /* 0x000000ff050d7207 */ /* 0x010fe40001800000 */
[----:B------:R-:W-:Y:S02]  /*02f0*/  SEL R5, R6, RZ, P3 ;  /* 0x000000ff06057207 */ /* 0x000fe40001800000 */
[----:B------:R-:W-:-:S04]  /*0300*/  SHF.R.U32.HI R6, RZ, 0x1b, R14 ;  /* 0x0000001bff067819 */ /* 0x000fc8000001160e */
[----:B------:R-:W-:-:S04]  /*0310*/  LOP3.LUT R6, R6, 0x10, RZ, 0xc0, !PT ;  /* 0x0000001006067812 */ /* 0x000fc800078ec0ff */
[----:B------:R-:W-:Y:S02]  /*0320*/  IADD3 R21, P0, R6, R21, RZ ;  /* 0x0000001506157210 */ /* 0x000fe40007f1e0ff */
[----:B------:R-:W-:-:S03]  /*0330*/  SEL R12, R7, RZ, P3 ;  /* 0x000000ff070c7207 */ /* 0x000fc60001800000 */
[----:B------:R-:W-:Y:S01]  /*0340*/  IMAD.X R8, RZ, RZ, R14, P0 ;  /* 0x000000ffff087224 */ /* 0x000fe200000e060e */
[----:B------:R-:W-:Y:S01]  /*0350*/  SEL R4, R4, RZ, P3 ;  /* 0x000000ff04047207 */ /* 0x000fe20001800000 */
[----:B------:R-:W-:Y:S01]  /*0360*/  IMAD.SHL.U32 R7, R21, 0x40, RZ ;  /* 0x0000004015077824 */ /* 0x000fe200078e00ff */
[----:B------:R-:W-:Y:S01]  /*0370*/  SHF.R.U32.HI R19, RZ, 0x19, R12 ;  /* 0x00000019ff137819 */ /* 0x000fe2000001160c */
[----:B------:R-:W-:Y:S01]  /*0380*/  IMAD.SHL.U32 R6, R9, 0x20000, RZ ;  /* 0x0002000009067824 */ /* 0x000fe200078e00ff */
[----:B------:R-:W-:Y:S02]  /*0390*/  SHF.R.U32.HI R28, RZ, 0x19, R13 ;  /* 0x00000019ff1c7819 */ /* 0x000fe4000001160d */
[----:B------:R-:W-:Y:S02]  /*03a0*/  SHF.L.U64.HI R8, R21, 0x6, R8 ;  /* 0x0000000615087819 */ /* 0x000fe40000010208 */
[----:B------:R-:W3:Y:S01]  /*03b0*/  LDC.64 R20, c[0x0][0x240] ;  /* 0x00009000ff147b82 */ /* 0x000ee20000000a00 */
[----:B------:R-:W-:-:S02]  /*03c0*/  LEA R29, P1, R4, UR6, 0x2 ;  /* 0x00000006041d7c11 */ /* 0x000fc4000f8210ff */
[----:B------:R-:W-:Y:S02]  /*03d0*/  LEA R18, P2, R5, UR6, 0x2 ;  /* 0x0000000605127c11 */ /* 0x000fe4000f8410ff */
[----:B------:R-:W-:Y:S02]  /*03e0*/  LOP3.LUT R19, R19, 0x40, RZ, 0xc0, !PT ;  /* 0x0000004013137812 */ /* 0x000fe400078ec0ff */
[----:B------:R-:W-:Y:S02]  /*03f0*/  LOP3.LUT R28, R28, 0x40, RZ, 0xc0, !PT ;  /* 0x000000401c1c7812 */ /* 0x000fe400078ec0ff */
[----:B------:R-:W-:Y:S02]  /*0400*/  SHF.R.S32.HI R15, RZ, 0x1f, R25 ;  /* 0x0000001fff0f7819 */ /* 0x000fe40000011419 */
[----:B-1----:R-:W-:Y:S02]  /*0410*/  IADD3 R10, P0, R25, R6, RZ ;  /* 0x00000006190a7210 */ /* 0x002fe40007f1e0ff */
[----:B------:R-:W-:-:S02]  /*0420*/  LEA.HI.X R4, R4, UR7, R13, 0x2, P1 ;  /* 0x0000000704047c11 */ /* 0x000fc400088f140d */
[----:B------:R-:W-:Y:S01]  /*0430*/  LEA.HI.X R5, R5, UR7, R12, 0x2, P2 ;  /* 0x0000000705057c11 */ /* 0x000fe200090f140c */
[----:B------:R-:W-:Y:S01]  /*0440*/  ULDC.64 UR6, c[0x0][0x228] ;  /* 0x00008a0000067ab9 */ /* 0x000fe20000000a00 */
[C---:B------:R-:W-:Y:S01]  /*0450*/  IADD3 R18, P4, P5, R7.reuse, R18, R19 ;  /* 0x0000001207127210 */ /* 0x040fe20007d9e013 */
[----:B------:R-:W1:Y:S01]  /*0460*/  LDC.64 R12, c[0x0][0x250] ;  /* 0x00009400ff0c7b82 */ /* 0x000e620000000a00 */
[----:B------:R-:W-:Y:S02]  /*0470*/  IADD3 R28, P1, P2, R7, R29, R28 ;  /* 0x0000001d071c7210 */ /* 0x000fe40007a3e01c */
[----:B------:R-:W-:Y:S02]  /*0480*/  LEA.HI.X.SX32 R11, R6, R15, 0x1, P0 ;  /* 0x0000000f060b7211 */ /* 0x000fe400000f0eff */
[----:B------:R-:W-:Y:S02]  /*0490*/  LEA R22, P0, R10, UR6, 0x2 ;  /* 0x000000060a167c11 */ /* 0x000fe4000f8010ff */
[----:B------:R-:W-:-:S02]  /*04a0*/  IADD3.X R19, R8, R5, RZ, P4, P5 ;  /* 0x0000000508137210 */ /* 0x000fc400027ea4ff */
[----:B------:R-:W-:Y:S02]  /*04b0*/  IADD3.X R29, R8, R4, RZ, P1, P2 ;  /* 0x00000004081d7210 */ /* 0x000fe40000fe44ff */
[----:B------:R-:W-:Y:S01]  /*04c0*/  LEA R5, R17, 0xfffec000, 0x8 ;  /* 0xfffec00011057811 */ /* 0x000fe200078e40ff */
[----:B------:R-:W-:Y:S01]  /*04d0*/  IMAD.U32 R4, R9, 0x10000, RZ ;  /* 0x0001000009047824 */ /* 0x000fe200078e00ff */
[----:B------:R-:W-:Y:S01]  /*04e0*/  LEA.HI.X R23, R10, UR7, R11, 0x2, P0 ;  /* 0x000000070a177c11 */ /* 0x000fe200080f140b */
[C---:B---3--:R-:W-:Y:S01]  /*04f0*/  IMAD.WIDE R20, R17.reuse, 0x4, R20 ;  /* 0x0000000411147825 */ /* 0x048fe200078e0214 */
[----:B------:R-:W3:Y:S01]  /*0500*/  LDC.64 R10, c[0x0][0x258] ;  /* 0x00009600ff0a7b82 */ /* 0x000ee20000000a00 */
[----:B------:R-:W-:Y:S01]  /*0510*/  LOP3.LUT R6, R17, 0xffffffc0, RZ, 0xc0, !PT ;  /* 0xffffffc011067812 */ /* 0x000fe200078ec0ff */
[----:B------:R-:W-:Y:S01]  /*0520*/  ULDC.64 UR6, c[0x0][0x218] ;  /* 0x0000860000067ab9 */ /* 0x000fe20000000a00 */
[----:B------:R-:W-:Y:S01]  /*0530*/  IMAD.WIDE R28, R5, 0x4, R28 ;  /* 0x00000004051c7825 */ /* 0x000fe200078e021c */
[----:B------:R-:W-:-:S03]  /*0540*/  IADD3 R14, P0, R25, R4, RZ ;  /* 0x00000004190e7210 */ /* 0x000fc60007f1e0ff */
[----:B------:R-:W-:Y:S01]  /*0550*/  IMAD.WIDE R18, R5, 0x4, R18 ;  /* 0x0000000405127825 */ /* 0x000fe200078e0212 */
[----:B------:R-:W-:-:S03]  /*0560*/  LEA.HI.X.SX32 R15, R4, R15, 0x1, P0 ;  /* 0x0000000f040f7211 */ /* 0x000fc600000f0eff */
[----:B------:R-:W-:Y:S02]  /*0570*/  IMAD.IADD R25, R25, 0x1, R4 ;  /* 0x0000000119197824 */ /* 0x000fe400078e0204 */
[----:B------:R-:W-:-:S04]  /*0580*/  IMAD.WIDE R28, R4, 0x4, R28 ;  /* 0x00000004041c7825 */ /* 0x000fc800078e021c */
[----:B------:R-:W-:Y:S01]  /*0590*/  IMAD.WIDE R18, R4, 0x4, R18 ;  /* 0x0000000404127825 */ /* 0x000fe200078e0212 */
[----:B------:R-:W-:Y:S02]  /*05a0*/  CS2R R4, SRZ ;  /* 0x0000000000047805 */ /* 0x000fe4000001ff00 */
[C---:B------:R-:W-:Y:S02]  /*05b0*/  ISETP.NE.AND P2, PT, R6.reuse, 0x40, PT ;  /* 0x000000400600780c */ /* 0x040fe40003f45270 */
[----:B------:R-:W-:Y:S02]  /*05c0*/  ISETP.NE.AND P1, PT, R6, 0x80, PT ;  /* 0x000000800600780c */ /* 0x000fe40003f25270 */
[----:B------:R-:W-:Y:S01]  /*05d0*/  CS2R R6, SRZ ;  /* 0x0000000000067805 */ /* 0x000fe2000001ff00 */
[----:B------:R-:W4:Y:S01]  /*05e0*/  @P3 LDG.E.EL R4, desc[UR4][R20.64+-0x500] ;  /* 0xfffb000414043981 */ /* 0x000f22000c2e1900 */
[----:B------:R-:W-:-:S03]  /*05f0*/  VIADD R8, R17, 0xffffff40 ;  /* 0xffffff4011087836 */ /* 0x000fc60000000000 */
[----:B------:R-:W4:Y:S02]  /*0600*/  @P3 LDG.E.EL R5, desc[UR4][R28.64] ;  /* 0x000000041c053981 */ /* 0x000f24000c2e1900 */
[----:B------:R-:W-:Y:S02]  /*0610*/  ISETP.GE.U32.AND P4, PT, R8, 0x80, PT ;  /* 0x000000800800780c */ /* 0x000fe40003f86070 */
[----:B------:R-:W4:Y:S01]  /*0620*/  @P3 LDG.E.EL R6, desc[UR4][R18.64] ;  /* 0x0000000412063981 */ /* 0x000f22000c2e1900 */
[----:B------:R-:W-:-:S03]  /*0630*/  CS2R R8, SRZ ;  /* 0x0000000000087805 */ /* 0x000fc6000001ff00 */
[----:B------:R2:W4:Y:S01]  /*0640*/  @P3 LDG.E.EL R7, desc[UR4][R20.64+-0x500] ;  /* 0xfffb000414073981 */ /* 0x000522000c2e1900 */
[----:B-1----:R-:W-:-:S04]  /*0650*/  IMAD.WIDE R12, R17, 0x4, R12 ;  /* 0x00000004110c7825 */ /* 0x002fc800078e020c */
[----:B---3--:R-:W-:Y:S01]  /*0660*/  IMAD.WIDE R10, R17, 0x4, R10 ;  /* 0x00000004110a7825 */ /* 0x008fe200078e020a */
[----:B------:R-:W3:Y:S01]  /*0670*/  @P3 LDG.E.EL R9, desc[UR4][R12.64+-0x500] ;  /* 0xfffb00040c093981 */ /* 0x000ee2000c2e1900 */
[----:B--2---:R-:W1:Y:S03]  /*0680*/  LDC.64 R20, c[0x0][0x210] ;  /* 0x00008400ff147b82 */ /* 0x004e660000000a00 */
[----:B------:R-:W2:Y:S01]  /*0690*/  @P3 LDG.E.EL R27, desc[UR4][R10.64+-0x500] ;  /* 0xfffb00040a1b3981 */ /* 0x000ea2000c2e1900 */
[----:B------:R-:W-:-:S03]  /*06a0*/  IMAD.SHL.U32 R16, R14, 0x4, RZ ;  /* 0x000000040e107824 */ /* 0x000fc600078e00ff */
[----:B------:R-:W2:Y:S04]  /*06b0*/  @P3 LDG.E.EL R8, desc[UR4][R12.64+-0x500] ;  /* 0xfffb00040c083981 */ /* 0x000ea8000c2e1900 */
[----:B------:R5:W2:Y:S01]  /*06c0*/  @P3 LDG.E.EL R26, desc[UR4][R10.64+-0x500] ;  /* 0xfffb00040a1a3981 */ /* 0x000aa2000c2e1900 */
[----:B------:R-:W-:Y:S02]  /*06d0*/  SHF.L.U64.HI R24, R14, 0x2, R15 ;  /* 0x000000020e187819 */ /* 0x000fe4000001020f */
[----:B0-----:R-:W-:Y:S02]  /*06e0*/  IADD3 R18, P0, R16, UR6, RZ ;  /* 0x0000000610127c10 */ /* 0x001fe4000ff1e0ff */
[----:B------:R-:W-:Y:S02]  /*06f0*/  CS2R R14, SRZ ;  /* 0x00000000000e7805 */ /* 0x000fe4000001ff00 */
[----:B------:R-:W-:-:S02]  /*0700*/  IADD3 R16, P5, R16, UR8, RZ ;  /* 0x0000000810107c10 */ /* 0x000fc4000ffbe0ff */
[----:B------:R-:W-:Y:S02]  /*0710*/  IADD3.X R19, R24, UR7, RZ, P0, !PT ;  /* 0x0000000718137c10 */ /* 0x000fe400087fe4ff */
[----:B------:R-:W-:Y:S02]  /*0720*/  ISETP.GE.AND P0, PT, R17, 0x40, PT ;  /* 0x000000401100780c */ /* 0x000fe40003f06270 */
[----:B-----5:R-:W-:Y:S02]  /*0730*/  CS2R R10, SRZ ;  /* 0x00000000000a7805 */ /* 0x020fe4000001ff00 */
[----:B------:R-:W-:Y:S02]  /*0740*/  IADD3.X R17, R24, UR9, RZ, P5, !PT ;  /* 0x0000000918117c10 */ /* 0x000fe4000affe4ff */
[----:B------:R-:W-:Y:S01]  /*0750*/  CS2R R12, SRZ ;  /* 0x00000000000c7805 */ /* 0x000fe2000001ff00 */
[----:B------:R0:W5:Y:S01]  /*0760*/  @!P4 LDG.E.64 R14, desc[UR4][R22.64+-0xc0000] ;  /* 0xf4000004160ec981 */ /* 0x000162000c1e1b00 */
[----:B-1----:R-:W-:Y:S01]  /*0770*/  IMAD.WIDE R20, R25, 0x4, R20 ;  /* 0x0000000419147825 */ /* 0x002fe200078e0214 */
[----:B------:R-:W-:-:S02]  /*0780*/  CS2R R24, SRZ ;  /* 0x0000000000187805 */ /* 0x000fc4000001ff00 */
[----:B------:R-:W5:Y:S04]  /*0790*/  @!P1 LDG.E.64 R10, desc[UR4][R16.64+-0x80000] ;  /* 0xf8000004100a9981 */ /* 0x000f68000c1e1b00 */
[----:B------:R1:W5:Y:S04]  /*07a0*/  @!P2 LDG.E.64 R12, desc[UR4][R18.64+-0x40000] ;  /* 0xfc000004120ca981 */ /* 0x000368000c1e1b00 */
[----:B------:R-:W5:Y:S01]  /*07b0*/  @!P0 LDG.E.64 R24, desc[UR4][R20.64] ;  /* 0x0000000414188981 */ /* 0x000f62000c1e1b00 */
[----:B------:R-:W-:-:S05]  /*07c0*/  SEL R2, R2, RZ, P3 ;  /* 0x000000ff02027207 */ /* 0x000fca0001800000 */
[----:B------:R-:W-:-:S04]  /*07d0*/  FADD R2, R2, 9.9999997473787516356e-06 ;  /* 0x3727c5ac02027421 */ /* 0x000fc80000000000 */
[----:B0-----:R-:W0:Y:S01]  /*07e0*/  MUFU.SQRT R22, R2 ;  /* 0x0000000200167308 */ /* 0x001e220000002000 */
[----:B------:R-:W-:-:S05]  /*07f0*/  SEL R3, R3, RZ, P3 ;  /* 0x000000ff03037207 */ /* 0x000fca0001800000 */
[----:B------:R-:W-:-:S04]  /*0800*/  FADD R3, R3, 9.9999997473787516356e-06 ;  /* 0x3727c5ac03037421 */ /* 0x000fc80000000000 */
[----:B-1----:R-:W1:Y:S01]  /*0810*/  MUFU.SQRT R18, R3 ;  /* 0x0000000300127308 */ /* 0x002e620000002000 */
[C---:B0-----:R-:W-:Y:S02]  /*0820*/  FSETP.GT.AND P6, PT, R22.reuse, 8.50705917302346158658e+37, PT ;  /* 0x7e8000001600780b */ /* 0x041fe40003fc4000 */
[----:B------:R-:W-:Y:S01]  /*0830*/  FSETP.GEU.AND P5, PT, R22, 1.175494350822287508e-38, PT ;  /* 0x008000001600780b */ /* 0x000fe20003fae000 */
[----:B------:R-:W-:-:S05]  /*0840*/  IMAD.MOV.U32 R16, RZ, RZ, 0x3e800000 ;  /* 0x3e800000ff107424 */ /* 0x000fca00078e00ff */
[----:B------:R-:W-:-:S05]  /*0850*/  FSEL R17, R16, 1, P6 ;  /* 0x3f80000010117808 */ /* 0x000fca0003000000 */
[----:B------:R-:W-:Y:S01]  /*0860*/  @P6 FMUL R22, R22, 0.25 ;  /* 0x3e80000016166820 */ /* 0x000fe20000400000 */
[----:B-1----:R-:W-:Y:S01]  /*0870*/  FSETP.GT.AND P6, PT, R18, 8.50705917302346158658e+37, PT ;  /* 0x7e8000001200780b */ /* 0x002fe20003fc4000 */
[----:B------:R-:W-:Y:S02]  /*0880*/  @!P5 FMUL R17, R17, 16777216 ;  /* 0x4b8000001111d820 */ /* 0x000fe40000400000 */
[----:B------:R-:W-:Y:S01]  /*0890*/  @!P5 FMUL R22, R22, 16777216 ;  /* 0x4b8000001616d820 */ /* 0x000fe20000400000 */
[----:B------:R-:W-:-:S09]  /*08a0*/  FSETP.GEU.AND P5, PT, R18, 1.175494350822287508e-38, PT ;  /* 0x008000001200780b */ /* 0x000fd20003fae000 */
[----:B------:R-:W-:-:S04]  /*08b0*/  @P6 FMUL R18, R18, 0.25 ;  /* 0x3e80000012126820 */ /* 0x000fc80000400000 */
[----:B------:R-:W-:Y:S01]  /*08c0*/  @!P5 FMUL R18, R18, 16777216 ;  /* 0x4b8000001212d820 */ /* 0x000fe20000400000 */
[----:B------:R-:W0:Y:S08]  /*08d0*/  MUFU.RCP R22, R22 ;  /* 0x0000001600167308 */ /* 0x000e300000001000 */
[----:B------:R-:W1:Y:S01]  /*08e0*/  MUFU.RCP R2, R18 ;  /* 0x0000001200027308 */ /* 0x000e620000001000 */
[----:B0-----:R-:W-:Y:S01]  /*08f0*/  FMUL R17, R22, R17 ;  /* 0x0000001116117220 */ /* 0x001fe20000400000 */
[----:B----4-:R-:W-:-:S02]  /*0900*/  SEL R19, R4, RZ, P3 ;  /* 0x000000ff04137207 */ /* 0x010fc40001800000 */
[----:B------:R-:W-:Y:S02]  /*0910*/  SEL R4, R5, RZ, P3 ;  /* 0x000000ff05047207 */ /* 0x000fe40001800000 */
[----:B------:R-:W-:Y:S02]  /*0920*/  FSEL R5, R16, 1, P6 ;  /* 0x3f80000010057808 */ /* 0x000fe40003000000 */
[----:B------:R-:W-:-:S03]  /*0930*/  SEL R3, R6, RZ, P3 ;  /* 0x000000ff06037207 */ /* 0x000fc60001800000 */
[----:B------:R-:W-:Y:S01]  /*0940*/  @!P5 FMUL R5, R5, 16777216 ;  /* 0x4b8000000505d820 */ /* 0x000fe20000400000 */
[----:B------:R-:W-:-:S03]  /*0950*/  SEL R16, R7, RZ, P3 ;  /* 0x000000ff07107207 */ /* 0x000fc60001800000 */
[----:B-1----:R-:W-:Y:S02]  /*0960*/  FMUL R2, R2, R5 ;  /* 0x0000000502027220 */ /* 0x002fe40000400000 */
[----:B------:R-:W-:Y:S01]  /*0970*/  FADD R3, R3, -R16 ;  /* 0x8000001003037221 */ /* 0x000fe20000000000 */
[----:B------:R-:W-:Y:S01]  /*0980*/  FADD R4, R4, -R19 ;  /* 0x8000001304047221 */ /* 0x000fe20000000000 */
[----:B---3--:R-:W-:Y:S02]  /*0990*/  SEL R9, R9, RZ, P3 ;  /* 0x000000ff09097207 */ /* 0x008fe40001800000 */
[----:B------:R-:W-:Y:S01]  /*09a0*/  FMUL R2, R3, R2 ;  /* 0x0000000203027220 */ /* 0x000fe20000400000 */
[----:B--2---:R-:W-:Y:S01]  /*09b0*/  SEL R27, R27, RZ, P3 ;  /* 0x000000ff1b1b7207 */ /* 0x004fe20001800000 */
[----:B------:R-:W-:Y:S01]  /*09c0*/  FMUL R4, R4, R17 ;  /* 0x0000001104047220 */ /* 0x000fe20000400000 */
[----:B------:R-:W-:-:S03]  /*09d0*/  SEL R5, R8, RZ, P3 ;  /* 0x000000ff08057207 */ /* 0x000fc60001800000 */
[----:B------:R-:W-:Y:S02]  /*09e0*/  FFMA R27, R2, R9, R27 ;  /* 0x00000009021b7223 */ /* 0x000fe4000000001b */
[----:B------:R-:W0:Y:S01]  /*09f0*/  LDC.64 R2, c[0x0][0x260] ;  /* 0x00009800ff027b82 */ /* 0x000e220000000a00 */
[----:B------:R-:W-:-:S05]  /*0a00*/  SEL R7, R26, RZ, P3 ;  /* 0x000000ff1a077207 */ /* 0x000fca0001800000 */
[----:B------:R-:W-:Y:S01]  /*0a10*/  FFMA R4, R4, R5, R7 ;  /* 0x0000000504047223 */ /* 0x000fe20000000007 */
[----:B------:R-:W-:-:S04]  /*0a20*/  FSETP.GEU.AND P6, PT, R27, RZ, PT ;  /* 0x000000ff1b00720b */ /* 0x000fc80003fce000 */
[C---:B------:R-:W-:Y:S02]  /*0a30*/  FSETP.GEU.AND P5, PT, R4.reuse, RZ, PT ;  /* 0x000000ff0400720b */ /* 0x040fe40003fae000 */
[----:B------:R-:W-:Y:S02]  /*0a40*/  FSEL R27, R27, RZ, P6 ;  /* 0x000000ff1b1b7208 */ /* 0x000fe40003000000 */
[----:B------:R-:W-:Y:S02]  /*0a50*/  FSEL R4, R4, RZ, P5 ;  /* 0x000000ff04047208 */ /* 0x000fe40002800000 */
[----:B-----5:R-:W-:Y:S02]  /*0a60*/  SEL R14, R14, RZ, !P4 ;  /* 0x000000ff0e0e7207 */ /* 0x020fe40006000000 */
[----:B------:R-:W-:Y:S02]  /*0a70*/  SEL R15, R15, RZ, !P4 ;  /* 0x000000ff0f0f7207 */ /* 0x000fe40006000000 */
[----:B------:R-:W-:-:S02]  /*0a80*/  @P4 SEL R14, R4, RZ, P3 ;  /* 0x000000ff040e4207 */ /* 0x000fc40001800000 */
[----:B------:R-:W-:Y:S02]  /*0a90*/  @P4 SEL R15, R27, RZ, P3 ;  /* 0x000000ff1b0f4207 */ /* 0x000fe40001800000 */
[----:B------:R-:W-:Y:S02]  /*0aa0*/  SEL R5, R10, RZ, !P1 ;  /* 0x000000ff0a057207 */ /* 0x000fe40004800000 */
[----:B------:R-:W-:Y:S02]  /*0ab0*/  SEL R4, R11, RZ, !P1 ;  /* 0x000000ff0b047207 */ /* 0x000fe40004800000 */
[----:B------:R-:W-:Y:S02]  /*0ac0*/  SEL R12, R12, RZ, !P2 ;  /* 0x000000ff0c0c7207 */ /* 0x000fe40005000000 */
[----:B------:R-:W-:Y:S02]  /*0ad0*/  SEL R13, R13, RZ, !P2 ;  /* 0x000000ff0d0d7207 */ /* 0x000fe40005000000 */
[----:B------:R-:W-:-:S02]  /*0ae0*/  @P2 SEL R12, R5, R14, !P1 ;  /* 0x0000000e050c2207 */ /* 0x000fc40004800000 */
[----:B------:R-:W-:Y:S02]  /*0af0*/  @P2 SEL R13, R4, R15, !P1 ;  /* 0x0000000f040d2207 */ /* 0x000fe40004800000 */
[----:B------:R-:W-:Y:S02]  /*0b00*/  SEL R5, R24, RZ, !P0 ;  /* 0x000000ff18057207 */ /* 0x000fe40004000000 */
[----:B------:R-:W-:Y:S01]  /*0b10*/  SEL R4, R25, RZ, !P0 ;  /* 0x000000ff19047207 */ /* 0x000fe20004000000 */
[----:B0-----:R-:W-:Y:S01]  /*0b20*/  IMAD.WIDE R2, R0, 0x4, R2 ;  /* 0x0000000400027825 */ /* 0x001fe200078e0202 */
[----:B------:R-:W-:Y:S02]  /*0b30*/  SEL R12, R5, R12, !P0 ;  /* 0x0000000c050c7207 */ /* 0x000fe40004000000 */
[----:B------:R-:W-:-:S05]  /*0b40*/  SEL R13, R4, R13, !P0 ;  /* 0x0000000d040d7207 */ /* 0x000fca0004000000 */
[----:B------:R-:W-:Y:S01]  /*0b50*/  STG.E.64 desc[UR4][R2.64], R12 ;  /* 0x0000000c02007986 */ /* 0x000fe2000c101b04 */
[----:B------:R-:W-:Y:S05]  /*0b60*/  EXIT ;  /* 0x000000000000794d */ /* 0x000fea0003800000 */
.L_x_0:
[----:B------:R-:W-:-:S00]  /*0b70*/  BRA `(.L_x_0) ;  /* 0xfffffffc00fc7947 */ /* 0x000fc0000383ffff */
[----:B------:R-:W-:-:S00]  /*0b80*/  NOP ;  /* 0x0000000000007918 */ /* 0x000fc00000000000 */
[----:B------:R-:W-:-:S00]  /*0b90*/  NOP ;  /* 0x0000000000007918 */ /* 0x000fc00000000000 */
[----:B------:R-:W-:-:S00]  /*0ba0*/  NOP ;  /* 0x0000000000007918 */ /* 0x000fc00000000000 */
[----:B------:R-:W-:-:S00]  /*0bb0*/  NOP ;  /* 0x0000000000007918 */ /* 0x000fc00000000000 */
[----:B------:R-:W-:-:S00]  /*0bc0*/  NOP ;  /* 0x0000000000007918 */ /* 0x000fc00000000000 */
[----:B------:R-:W-:-:S00]  /*0bd0*/  NOP ;  /* 0x0000000000007918 */ /* 0x000fc00000000000 */
[----:B------:R-:W-:-:S00]  /*0be0*/  NOP ;  /* 0x0000000000007918 */ /* 0x000fc00000000000 */
[----:B------:R-:W-:-:S00]  /*0bf0*/  NOP ;  /* 0x0000000000007918 */ /* 0x000fc00000000000 */
.L_x_1:


//--------------------- .nv.global.init           --------------------------
	.section	.nv.global.init,"aw",@progbits
.nv.global.init:
	.type		_$_str,@object
	.size		_$_str,(_$_str_$_2 - _$_str)
_$_str:
        /*0000*/ 	.byte	0x5f, 0x5f, 0x43, 0x55, 0x44, 0x41, 0x5f, 0x46, 0x54, 0x5a, 0x00
	.type		_$_str_$_2,@object
	.size		_$_str_$_2,(.L_1 - _$_str_$_2)
_$_str_$_2:
        /*000b*/ 	.byte	0x5f, 0x5f, 0x43, 0x55, 0x44, 0x41, 0x5f, 0x50, 0x52, 0x45, 0x43, 0x5f, 0x53, 0x51, 0x52, 0x54
        /*001b*/ 	.byte	0x00
.L_1:


//--------------------- .nv.constant0.triton_poi_fused_cat_38 --------------------------
	.section	.nv.constant0.triton_poi_fused_cat_38,"a",@progbits
	.sectionflags	@""
	.align	4
.nv.constant0.triton_poi_fused_cat_38:
	.zero		620
